//
// Generated by NVIDIA NVVM Compiler
//
// Compiler Build ID: CL-36424714
// Cuda compilation tools, release 13.0, V13.0.88
// Based on NVVM 20.0.0
//

.version 9.0
.target sm_100
.address_size 64

	// .globl	_Z10dot_kernelPiS_S_ii
.extern .shared .align 16 .b8 temp[];

.visible .entry _Z10dot_kernelPiS_S_ii(
	.param .u64 .ptr .align 1 _Z10dot_kernelPiS_S_ii_param_0,
	.param .u64 .ptr .align 1 _Z10dot_kernelPiS_S_ii_param_1,
	.param .u64 .ptr .align 1 _Z10dot_kernelPiS_S_ii_param_2,
	.param .u32 _Z10dot_kernelPiS_S_ii_param_3,
	.param .u32 _Z10dot_kernelPiS_S_ii_param_4
)
{
	.reg .pred 	%p<11>;
	.reg .b32 	%r<35>;
	.reg .b64 	%rd<15>;

	ld.param.u64 	%rd4, [_Z10dot_kernelPiS_S_ii_param_0];
	ld.param.u64 	%rd5, [_Z10dot_kernelPiS_S_ii_param_1];
	ld.param.u64 	%rd3, [_Z10dot_kernelPiS_S_ii_param_2];
	ld.param.u32 	%r14, [_Z10dot_kernelPiS_S_ii_param_3];
	ld.param.u32 	%r15, [_Z10dot_kernelPiS_S_ii_param_4];
	cvta.to.global.u64 	%rd1, %rd5;
	cvta.to.global.u64 	%rd2, %rd4;
	mov.u32 	%r1, %ctaid.x;
	mov.u32 	%r2, %tid.x;
	setp.ge.s32 	%p1, %r1, %r14;
	setp.ge.s32 	%p2, %r2, %r15;
	shl.b32 	%r16, %r2, 2;
	mov.u32 	%r17, temp;
	add.s32 	%r3, %r17, %r16;
	or.pred  	%p3, %p1, %p2;
	@%p3 bra 	$L__BB0_2;
	mad.lo.s32 	%r18, %r15, %r1, %r2;
	mul.wide.u32 	%rd6, %r18, 4;
	add.s64 	%rd7, %rd2, %rd6;
	ld.global.u32 	%r19, [%rd7];
	add.s64 	%rd8, %rd1, %rd6;
	ld.global.u32 	%r20, [%rd8];
	mul.lo.s32 	%r21, %r20, %r19;
	st.shared.u32 	[%r3], %r21;
$L__BB0_2:
	setp.ge.s32 	%p4, %r1, %r14;
	bar.sync 	0;
	mov.u32 	%r34, %ntid.x;
	add.s32 	%r33, %r2, %r34;
	setp.ge.s32 	%p5, %r33, %r15;
	or.pred  	%p6, %p4, %p5;
	@%p6 bra 	$L__BB0_6;
	mul.lo.s32 	%r6, %r15, %r1;
	ld.shared.u32 	%r32, [%r3];
$L__BB0_4:
	add.s32 	%r23, %r33, %r6;
	mul.wide.s32 	%rd9, %r23, 4;
	add.s64 	%rd10, %rd2, %rd9;
	ld.global.u32 	%r24, [%rd10];
	add.s64 	%rd11, %rd1, %rd9;
	ld.global.u32 	%r25, [%rd11];
	mad.lo.s32 	%r32, %r25, %r24, %r32;
	add.s32 	%r33, %r33, %r34;
	setp.lt.s32 	%p7, %r33, %r15;
	@%p7 bra 	$L__BB0_4;
	st.shared.u32 	[%r3], %r32;
$L__BB0_6:
	bar.sync 	0;
	setp.lt.u32 	%p8, %r34, 2;
	@%p8 bra 	$L__BB0_10;
$L__BB0_7:
	shr.u32 	%r13, %r34, 1;
	setp.ge.u32 	%p9, %r2, %r13;
	@%p9 bra 	$L__BB0_9;
	shl.b32 	%r26, %r13, 2;
	add.s32 	%r27, %r3, %r26;
	ld.shared.u32 	%r28, [%r27];
	ld.shared.u32 	%r29, [%r3];
	add.s32 	%r30, %r29, %r28;
	st.shared.u32 	[%r3], %r30;
$L__BB0_9:
	bar.sync 	0;
	setp.gt.u32 	%p10, %r34, 3;
	mov.u32 	%r34, %r13;
	@%p10 bra 	$L__BB0_7;
$L__BB0_10:
	cvta.to.global.u64 	%rd12, %rd3;
	ld.shared.u32 	%r31, [temp];
	mul.wide.u32 	%rd13, %r1, 4;
	add.s64 	%rd14, %rd12, %rd13;
	st.global.u32 	[%rd14], %r31;
	ret;

}


// ===== COMPILED SASS (sm_100) =====

	.target	sm_100

	.elftype	@"ET_EXEC"


//--------------------- .note.nv.tkinfo           --------------------------
	.section	.note.nv.tkinfo,"",@"SHT_NOTE"
	.sectionflags	@"SHF_NOTE_NV_TKINFO"
	.tkinfo
        /*0018*/ 	.word	0x00000002
        /*0030*/ 	.string	""
        /*0030*/ 	.string	"ptxas"
        /*0030*/ 	.string	"Cuda compilation tools, release 13.0, V13.0.88"
        /*0030*/ 	.string	"Build cuda_13.0.r13.0/compiler.36424714_0"
        /*0030*/ 	.string	"-arch sm_100 -m 64 "



//--------------------- .note.nv.cuinfo           --------------------------
	.section	.note.nv.cuinfo,"",@"SHT_NOTE"
	.sectionflags	@"SHF_NOTE_NV_CUINFO"
        /*0018*/ 	.short	0x0002
        /*001a*/ 	.short	0x0064
        /*001c*/ 	.short	0x0082
	.zero		2


//--------------------- .nv.info                  --------------------------
	.section	.nv.info,"",@"SHT_CUDA_INFO"
	.align	4


	//----- nvinfo : EIATTR_REGCOUNT
	.align		4
        /*0000*/ 	.byte	0x04, 0x2f
        /*0002*/ 	.short	(.L_1 - .L_0)
	.align		4
.L_0:
        /*0004*/ 	.word	index@(_Z10dot_kernelPiS_S_ii)
        /*0008*/ 	.word	0x00000012


	//----- nvinfo : EIATTR_FRAME_SIZE
	.align		4
.L_1:
        /*000c*/ 	.byte	0x04, 0x11
        /*000e*/ 	.short	(.L_3 - .L_2)
	.align		4
.L_2:
        /*0010*/ 	.word	index@(_Z10dot_kernelPiS_S_ii)
        /*0014*/ 	.word	0x00000000


	//----- nvinfo : EIATTR_MIN_STACK_SIZE
	.align		4
.L_3:
        /*0018*/ 	.byte	0x04, 0x12
        /*001a*/ 	.short	(.L_5 - .L_4)
	.align		4
.L_4:
        /*001c*/ 	.word	index@(_Z10dot_kernelPiS_S_ii)
        /*0020*/ 	.word	0x00000000
.L_5:


//--------------------- .nv.compat                --------------------------
	.section	.nv.compat,"",@"SHT_CUDA_COMPAT_INFO"
	.align	4
        /*0000*/ 	.byte	0x02, 0x09, 0x00, 0x00, 0x02, 0x02, 0x01, 0x00, 0x02, 0x05, 0x05, 0x00, 0x03, 0x07, 0x01, 0x01
        /*0010*/ 	.byte	0x02, 0x03, 0x00, 0x00, 0x02, 0x06, 0x01, 0x00, 0x04, 0x0b, 0x08, 0x00, 0x09, 0x00, 0x00, 0x00
        /*0020*/ 	.byte	0x00, 0x00, 0x00, 0x00


//--------------------- .nv.info._Z10dot_kernelPiS_S_ii --------------------------
	.section	.nv.info._Z10dot_kernelPiS_S_ii,"",@"SHT_CUDA_INFO"
	.sectionflags	@""
	.align	4


	//----- nvinfo : EIATTR_CUDA_API_VERSION
	.align		4
        /*0000*/ 	.byte	0x04, 0x37
        /*0002*/ 	.short	(.L_7 - .L_6)
.L_6:
        /*0004*/ 	.word	0x00000082


	//----- nvinfo : EIATTR_KPARAM_INFO
	.align		4
.L_7:
        /*0008*/ 	.byte	0x04, 0x17
        /*000a*/ 	.short	(.L_9 - .L_8)
.L_8:
        /*000c*/ 	.word	0x00000000
        /*0010*/ 	.short	0x0004
        /*0012*/ 	.short	0x001c
        /*0014*/ 	.byte	0x00, 0xf0, 0x11, 0x00


	//----- nvinfo : EIATTR_KPARAM_INFO
	.align		4
.L_9:
        /*0018*/ 	.byte	0x04, 0x17
        /*001a*/ 	.short	(.L_11 - .L_10)
.L_10:
        /*001c*/ 	.word	0x00000000
        /*0020*/ 	.short	0x0003
        /*0022*/ 	.short	0x0018
        /*0024*/ 	.byte	0x00, 0xf0, 0x11, 0x00


	//----- nvinfo : EIATTR_KPARAM_INFO
	.align		4
.L_11:
        /*0028*/ 	.byte	0x04, 0x17
        /*002a*/ 	.short	(.L_13 - .L_12)
.L_12:
        /*002c*/ 	.word	0x00000000
        /*0030*/ 	.short	0x0002
        /*0032*/ 	.short	0x0010
        /*0034*/ 	.byte	0x00, 0xf5, 0x21, 0x00


	//----- nvinfo : EIATTR_KPARAM_INFO
	.align		4
.L_13:
        /*0038*/ 	.byte	0x04, 0x17
        /*003a*/ 	.short	(.L_15 - .L_14)
.L_14:
        /*003c*/ 	.word	0x00000000
        /*0040*/ 	.short	0x0001
        /*0042*/ 	.short	0x0008
        /*0044*/ 	.byte	0x00, 0xf5, 0x21, 0x00


	//----- nvinfo : EIATTR_KPARAM_INFO
	.align		4
.L_15:
        /*0048*/ 	.byte	0x04, 0x17
        /*004a*/ 	.short	(.L_17 - .L_16)
.L_16:
        /*004c*/ 	.word	0x00000000
        /*0050*/ 	.short	0x0000
        /*0052*/ 	.short	0x0000
        /*0054*/ 	.byte	0x00, 0xf5, 0x21, 0x00


	//----- nvinfo : EIATTR_SPARSE_MMA_MASK
	.align		4
.L_17:
        /*0058*/ 	.byte	0x03, 0x50
        /*005a*/ 	.short	0x0000


	//----- nvinfo : EIATTR_MAXREG_COUNT
	.align		4
        /*005c*/ 	.byte	0x03, 0x1b
        /*005e*/ 	.short	0x00ff


	//----- nvinfo : EIATTR_NUM_BARRIERS
	.align		4
        /*0060*/ 	.byte	0x02, 0x4c
        /*0062*/ 	.byte	0x01
	.zero		1


	//----- nvinfo : EIATTR_MERCURY_ISA_VERSION
	.align		4
        /*0064*/ 	.byte	0x03, 0x5f
        /*0066*/ 	.short	0x0101


	//----- nvinfo : EIATTR_VRC_CTA_INIT_COUNT
	.align		4
        /*0068*/ 	.byte	0x02, 0x4a
	.zero		1
	.zero		1


	//----- nvinfo : EIATTR_EXIT_INSTR_OFFSETS
	.align		4
        /*006c*/ 	.byte	0x04, 0x1c
        /*006e*/ 	.short	(.L_19 - .L_18)


	//   ....[0]....
.L_18:
        /*0070*/ 	.word	0x00000410


	//----- nvinfo : EIATTR_CRS_STACK_SIZE
	.align		4
.L_19:
        /*0074*/ 	.byte	0x04, 0x1e
        /*0076*/ 	.short	(.L_21 - .L_20)
.L_20:
        /*0078*/ 	.word	0x00000000


	//----- nvinfo : EIATTR_CBANK_PARAM_SIZE
	.align		4
.L_21:
        /*007c*/ 	.byte	0x03, 0x19
        /*007e*/ 	.short	0x0020


	//----- nvinfo : EIATTR_PARAM_CBANK
	.align		4
        /*0080*/ 	.byte	0x04, 0x0a
        /*0082*/ 	.short	(.L_23 - .L_22)
	.align		4
.L_22:
        /*0084*/ 	.word	index@(.nv.constant0._Z10dot_kernelPiS_S_ii)
        /*0088*/ 	.short	0x0380
        /*008a*/ 	.short	0x0020


	//----- nvinfo : EIATTR_SW_WAR
	.align		4
.L_23:
        /*008c*/ 	.byte	0x04, 0x36
        /*008e*/ 	.short	(.L_25 - .L_24)
.L_24:
        /*0090*/ 	.word	0x00000008
.L_25:


//--------------------- .nv.callgraph             --------------------------
	.section	.nv.callgraph,"",@"SHT_CUDA_CALLGRAPH"
	.align	4
	.sectionentsize	8
	.align		4
        /*0000*/ 	.word	0x00000000
	.align		4
        /*0004*/ 	.word	0xffffffff
	.align		4
        /*0008*/ 	.word	0x00000000
	.align		4
        /*000c*/ 	.word	0xfffffffe
	.align		4
        /*0010*/ 	.word	0x00000000
	.align		4
        /*0014*/ 	.word	0xfffffffd
	.align		4
        /*0018*/ 	.word	0x00000000
	.align		4
        /*001c*/ 	.word	0xfffffffc


//--------------------- .text._Z10dot_kernelPiS_S_ii --------------------------
	.section	.text._Z10dot_kernelPiS_S_ii,"ax",@progbits
	.align	128
        .global         _Z10dot_kernelPiS_S_ii
        .type           _Z10dot_kernelPiS_S_ii,@function
        .size           _Z10dot_kernelPiS_S_ii,(.L_x_7 - _Z10dot_kernelPiS_S_ii)
        .other          _Z10dot_kernelPiS_S_ii,@"STO_CUDA_ENTRY STV_DEFAULT"
_Z10dot_kernelPiS_S_ii:
.text._Z10dot_kernelPiS_S_ii:
[----:B------:R-:W-:Y:S01]  /*0000*/  LDC R1, c[0x0][0x37c] ;  /* 0x0000df00ff017b82 */ /* 0x000fe20000000800 */
[----:B------:R-:W0:Y:S01]  /*0010*/  S2R R3, SR_TID.X ;  /* 0x0000000000037919 */ /* 0x000e220000002100 */
[----:B------:R-:W0:Y:S06]  /*0020*/  LDCU.64 UR10, c[0x0][0x398] ;  /* 0x00007300ff0a77ac */ /* 0x000e2c0008000a00 */
[----:B------:R-:W1:Y:S01]  /*0030*/  LDC.64 R4, c[0x0][0x380] ;  /* 0x0000e000ff047b82 */ /* 0x000e620000000a00 */
[----:B------:R-:W2:Y:S01]  /*0040*/  S2R R0, SR_CTAID.X ;  /* 0x0000000000007919 */ /* 0x000ea20000002500 */
[----:B------:R-:W3:Y:S06]  /*0050*/  LDCU.64 UR6, c[0x0][0x358] ;  /* 0x00006b00ff0677ac */ /* 0x000eec0008000a00 */
[----:B------:R-:W4:Y:S01]  /*0060*/  LDC.64 R6, c[0x0][0x388] ;  /* 0x0000e200ff067b82 */ /* 0x000f220000000a00 */
[----:B0-----:R-:W-:-:S04]  /*0070*/  ISETP.GE.AND P0, PT, R3, UR11, PT ;  /* 0x0000000b03007c0c */ /* 0x001fc8000bf06270 */
[----:B--2---:R-:W-:-:S13]  /*0080*/  ISETP.GE.OR P0, PT, R0, UR10, P0 ;  /* 0x0000000a00007c0c */ /* 0x004fda0008706670 */
[----:B------:R-:W-:-:S04]  /*0090*/  @!P0 IMAD R9, R0, UR11, R3 ;  /* 0x0000000b00098c24 */ /* 0x000fc8000f8e0203 */
[----:B-1----:R-:W-:-:S04]  /*00a0*/  @!P0 IMAD.WIDE.U32 R4, R9, 0x4, R4 ;  /* 0x0000000409048825 */ /* 0x002fc800078e0004 */
[----:B----4-:R-:W-:Y:S02]  /*00b0*/  @!P0 IMAD.WIDE.U32 R6, R9, 0x4, R6 ;  /* 0x0000000409068825 */ /* 0x010fe400078e0006 */
[----:B---3--:R-:W2:Y:S04]  /*00c0*/  @!P0 LDG.E R4, desc[UR6][R4.64] ;  /* 0x0000000604048981 */ /* 0x008ea8000c1e1900 */
[----:B------:R-:W2:Y:S01]  /*00d0*/  @!P0 LDG.E R7, desc[UR6][R6.64] ;  /* 0x0000000606078981 */ /* 0x000ea2000c1e1900 */
[----:B------:R-:W0:Y:S01]  /*00e0*/  S2UR UR5, SR_CgaCtaId ;  /* 0x00000000000579c3 */ /* 0x000e220000008800 */
[----:B------:R-:W1:Y:S01]  /*00f0*/  LDCU UR8, c[0x0][0x360] ;  /* 0x00006c00ff0877ac */ /* 0x000e620008000800 */
[----:B------:R-:W-:Y:S01]  /*0100*/  BSSY.RECONVERGENT B0, `(.L_x_0) ;  /* 0x000001b000007945 */ /* 0x000fe20003800200 */
[----:B------:R-:W-:Y:S01]  /*0110*/  UMOV UR4, 0x400 ;  /* 0x0000040000047882 */ /* 0x000fe20000000000 */
[----:B-1----:R-:W-:-:S02]  /*0120*/  VIADD R12, R3, UR8 ;  /* 0x00000008030c7c36 */ /* 0x002fc40008000000 */
[----:B------:R-:W-:Y:S01]  /*0130*/  IMAD.U32 R13, RZ, RZ, UR8 ;  /* 0x00000008ff0d7e24 */ /* 0x000fe2000f8e00ff */
[----:B0-----:R-:W-:-:S06]  /*0140*/  ULEA UR4, UR5, UR4, 0x18 ;  /* 0x0000000405047291 */ /* 0x001fcc000f8ec0ff */
[----:B------:R-:W-:Y:S01]  /*0150*/  LEA R2, R3, UR4, 0x2 ;  /* 0x0000000403027c11 */ /* 0x000fe2000f8e10ff */
[----:B--2---:R-:W-:-:S05]  /*0160*/  @!P0 IMAD R9, R4, R7, RZ ;  /* 0x0000000704098224 */ /* 0x004fca00078e02ff */
[----:B------:R0:W-:Y:S01]  /*0170*/  @!P0 STS [R2], R9 ;  /* 0x0000000902008388 */ /* 0x0001e20000000800 */
[----:B------:R-:W-:Y:S01]  /*0180*/  BAR.SYNC.DEFER_BLOCKING 0x0 ;  /* 0x0000000000007b1d */ /* 0x000fe20000010000 */
[----:B------:R-:W-:-:S04]  /*0190*/  ISETP.GE.AND P0, PT, R12, UR11, PT ;  /* 0x0000000b0c007c0c */ /* 0x000fc8000bf06270 */
[----:B------:R-:W-:-:S13]  /*01a0*/  ISETP.GE.OR P0, PT, R0, UR10, P0 ;  /* 0x0000000a00007c0c */ /* 0x000fda0008706670 */
[----:B0-----:R-:W-:Y:S05]  /*01b0*/  @P0 BRA `(.L_x_1) ;  /* 0x00000000003c0947 */ /* 0x001fea0003800000 */
[----:B------:R0:W1:Y:S01]  /*01c0*/  LDS R15, [R2] ;  /* 0x00000000020f7984 */ /* 0x0000620000000800 */
[----:B------:R-:W2:Y:S01]  /*01d0*/  LDC.64 R8, c[0x0][0x380] ;  /* 0x0000e000ff087b82 */ /* 0x000ea20000000a00 */
[----:B------:R-:W-:Y:S07]  /*01e0*/  BSSY.RECONVERGENT B1, `(.L_x_2) ;  /* 0x000000b000017945 */ /* 0x000fee0003800200 */
[----:B0-----:R-:W3:Y:S02]  /*01f0*/  LDC.64 R10, c[0x0][0x388] ;  /* 0x0000e200ff0a7b82 */ /* 0x001ee40000000a00 */
.L_x_3:
[----:B------:R-:W-:-:S04]  /*0200*/  IMAD R7, R0, UR11, R12 ;  /* 0x0000000b00077c24 */ /* 0x000fc8000f8e020c */
[----:B--2---:R-:W-:-:S04]  /*0210*/  IMAD.WIDE R4, R7, 0x4, R8 ;  /* 0x0000000407047825 */ /* 0x004fc800078e0208 */
[----:B---3--:R-:W-:Y:S02]  /*0220*/  IMAD.WIDE R6, R7, 0x4, R10 ;  /* 0x0000000407067825 */ /* 0x008fe400078e020a */
[----:B------:R-:W1:Y:S04]  /*0230*/  LDG.E R4, desc[UR6][R4.64] ;  /* 0x0000000604047981 */ /* 0x000e68000c1e1900 */
[----:B------:R-:W1:Y:S01]  /*0240*/  LDG.E R6, desc[UR6][R6.64] ;  /* 0x0000000606067981 */ /* 0x000e62000c1e1900 */
[----:B------:R-:W-:-:S04]  /*0250*/  IADD3 R12, PT, PT, R13, R12, RZ ;  /* 0x0000000c0d0c7210 */ /* 0x000fc80007ffe0ff */
[----:B------:R-:W-:Y:S01]  /*0260*/  ISETP.GE.AND P0, PT, R12, UR11, PT ;  /* 0x0000000b0c007c0c */ /* 0x000fe2000bf06270 */
[----:B-1----:R-:W-:-:S12]  /*0270*/  IMAD R15, R4, R6, R15 ;  /* 0x00000006040f7224 */ /* 0x002fd800078e020f */
[----:B------:R-:W-:Y:S05]  /*0280*/  @!P0 BRA `(.L_x_3) ;  /* 0xfffffffc00dc8947 */ /* 0x000fea000383ffff */
[----:B------:R-:W-:Y:S05]  /*0290*/  BSYNC.RECONVERGENT B1 ;  /* 0x0000000000017941 */ /* 0x000fea0003800200 */
.L_x_2:
[----:B------:R0:W-:Y:S02]  /*02a0*/  STS [R2], R15 ;  /* 0x0000000f02007388 */ /* 0x0001e40000000800 */
.L_x_1:
[----:B------:R-:W-:Y:S05]  /*02b0*/  BSYNC.RECONVERGENT B0 ;  /* 0x0000000000007941 */ /* 0x000fea0003800200 */
.L_x_0:
[----:B------:R-:W-:Y:S01]  /*02c0*/  BAR.SYNC.DEFER_BLOCKING 0x0 ;  /* 0x0000000000007b1d */ /* 0x000fe20000010000 */
[----:B------:R-:W-:-:S13]  /*02d0*/  ISETP.GE.U32.AND P0, PT, R13, 0x2, PT ;  /* 0x000000020d00780c */ /* 0x000fda0003f06070 */
[----:B------:R-:W-:Y:S05]  /*02e0*/  @!P0 BRA `(.L_x_4) ;  /* 0x00000000002c8947 */ /* 0x000fea0003800000 */
.L_x_5:
[----:B------:R-:W-:-:S04]  /*02f0*/  SHF.R.U32.HI R6, RZ, 0x1, R13 ;  /* 0x00000001ff067819 */ /* 0x000fc8000001160d */
[----:B------:R-:W-:-:S13]  /*0300*/  ISETP.GE.U32.AND P0, PT, R3, R6, PT ;  /* 0x000000060300720c */ /* 0x000fda0003f06070 */
[----:B------:R-:W-:Y:S01]  /*0310*/  @!P0 IMAD R4, R6, 0x4, R2 ;  /* 0x0000000406048824 */ /* 0x000fe200078e0202 */
[----:B------:R-:W-:Y:S05]  /*0320*/  @!P0 LDS R5, [R2] ;  /* 0x0000000002058984 */ /* 0x000fea0000000800 */
[----:B------:R-:W1:Y:S02]  /*0330*/  @!P0 LDS R4, [R4] ;  /* 0x0000000004048984 */ /* 0x000e640000000800 */
[----:B-1----:R-:W-:-:S05]  /*0340*/  @!P0 IADD3 R5, PT, PT, R4, R5, RZ ;  /* 0x0000000504058210 */ /* 0x002fca0007ffe0ff */
[----:B------:R1:W-:Y:S01]  /*0350*/  @!P0 STS [R2], R5 ;  /* 0x0000000502008388 */ /* 0x0003e20000000800 */
[----:B------:R-:W-:Y:S01]  /*0360*/  BAR.SYNC.DEFER_BLOCKING 0x0 ;  /* 0x0000000000007b1d */ /* 0x000fe20000010000 */
[----:B------:R-:W-:Y:S02]  /*0370*/  ISETP.GT.U32.AND P0, PT, R13, 0x3, PT ;  /* 0x000000030d00780c */ /* 0x000fe40003f04070 */
[----:B------:R-:W-:-:S11]  /*0380*/  MOV R13, R6 ;  /* 0x00000006000d7202 */ /* 0x000fd60000000f00 */
[----:B-1----:R-:W-:Y:S05]  /*0390*/  @P0 BRA `(.L_x_5) ;  /* 0xfffffffc00d40947 */ /* 0x002fea000383ffff */
.L_x_4:
[----:B------:R-:W1:Y:S01]  /*03a0*/  S2UR UR5, SR_CgaCtaId ;  /* 0x00000000000579c3 */ /* 0x000e620000008800 */
[----:B------:R-:W-:-:S07]  /*03b0*/  UMOV UR4, 0x400 ;  /* 0x0000040000047882 */ /* 0x000fce0000000000 */
[----:B0-----:R-:W0:Y:S01]  /*03c0*/  LDC.64 R2, c[0x0][0x390] ;  /* 0x0000e400ff027b82 */ /* 0x001e220000000a00 */
[----:B-1----:R-:W-:Y:S01]  /*03d0*/  ULEA UR4, UR5, UR4, 0x18 ;  /* 0x0000000405047291 */ /* 0x002fe2000f8ec0ff */
[----:B0-----:R-:W-:-:S08]  /*03e0*/  IMAD.WIDE.U32 R2, R0, 0x4, R2 ;  /* 0x0000000400027825 */ /* 0x001fd000078e0002 */
[----:B------:R-:W0:Y:S04]  /*03f0*/  LDS R5, [UR4] ;  /* 0x00000004ff057984 */ /* 0x000e280008000800 */
[----:B0-----:R-:W-:Y:S01]  /*0400*/  STG.E desc[UR6][R2.64], R5 ;  /* 0x0000000502007986 */ /* 0x001fe2000c101906 */
[----:B------:R-:W-:Y:S05]  /*0410*/  EXIT ;  /* 0x000000000000794d */ /* 0x000fea0003800000 */
.L_x_6:
[----:B------:R-:W-:-:S00]  /*0420*/  BRA `(.L_x_6) ;  /* 0xfffffffc00fc7947 */ /* 0x000fc0000383ffff */
[----:B------:R-:W-:-:S00]  /*0430*/  NOP ;  /* 0x0000000000007918 */ /* 0x000fc00000000000 */
        /* <DEDUP_REMOVED lines=12> */
.L_x_7:


//--------------------- .nv.shared._Z10dot_kernelPiS_S_ii --------------------------
	.section	.nv.shared._Z10dot_kernelPiS_S_ii,"aw",@nobits
	.sectionflags	@""
	.align	16
	.zero		1024


//--------------------- .nv.shared.reserved.0     --------------------------
	.section	.nv.shared.reserved.0,"aw",@nobits
	.weak		__nv_reservedSMEM_offset_0_alias
	.size		__nv_reservedSMEM_offset_0_alias, 0, 64
	.other		__nv_reservedSMEM_offset_0_alias,@"STO_CUDA_RESERVED_SHARED STV_DEFAULT"
__nv_reservedSMEM_offset_0_alias:
	.zero		0
	.zero		64


//--------------------- .nv.constant0._Z10dot_kernelPiS_S_ii --------------------------
	.section	.nv.constant0._Z10dot_kernelPiS_S_ii,"a",@progbits
	.sectionflags	@""
	.align	4
.nv.constant0._Z10dot_kernelPiS_S_ii:
	.zero		928


//--------------------- SYMBOLS --------------------------

	.type		.nv.reservedSmem.offset0,@object
	.size		.nv.reservedSmem.offset0,0x4
	.type		.nv.reservedSmem.cap,@object
	.size		.nv.reservedSmem.cap,0x4
